	.headerflags	@"EF_CUDA_TEXMODE_UNIFIED EF_CUDA_64BIT_ADDRESS EF_CUDA_ACCELERATORS EF_CUDA_SM90 EF_CUDA_VIRTUAL_SM(EF_CUDA_SM90)"
	.elftype	@"ET_EXEC"


//--------------------- .nv.info                  --------------------------
	.section	.nv.info,"",@"SHT_CUDA_INFO"
	.align	4


	//----- nvinfo : EIATTR_REGCOUNT
	.align		4
        /*0000*/ 	.byte	0x04, 0x2f
        /*0002*/ 	.short	(.L_1 - .L_0)
	.align		4
.L_0:
        /*0004*/ 	.word	index@(triton_per_fused_native_group_norm_15)
        /*0008*/ 	.word	0x00000013


	//----- nvinfo : EIATTR_MIN_STACK_SIZE
	.align		4
.L_1:
        /*000c*/ 	.byte	0x04, 0x12
        /*000e*/ 	.short	(.L_3 - .L_2)
	.align		4
.L_2:
        /*0010*/ 	.word	index@(triton_per_fused_native_group_norm_15)
        /*0014*/ 	.word	0x00000000


	//----- nvinfo : EIATTR_FRAME_SIZE
	.align		4
.L_3:
        /*0018*/ 	.byte	0x04, 0x11
        /*001a*/ 	.short	(.L_5 - .L_4)
	.align		4
.L_4:
        /*001c*/ 	.word	index@(triton_per_fused_native_group_norm_15)
        /*0020*/ 	.word	0x00000000


	//----- nvinfo : EIATTR_MIN_STACK_SIZE
	.align		4
.L_5:
        /*0024*/ 	.byte	0x04, 0x12
        /*0026*/ 	.short	(.L_7 - .L_6)
	.align		4
.L_6:
        /*0028*/ 	.word	index@(triton_per_fused_native_group_norm_15)
        /*002c*/ 	.word	0x00000000
.L_7:


//--------------------- .nv.info.triton_per_fused_native_group_norm_15 --------------------------
	.section	.nv.info.triton_per_fused_native_group_norm_15,"",@"SHT_CUDA_INFO"
	.sectionflags	@""
	.align	4


	//----- nvinfo : EIATTR_CUDA_API_VERSION
	.align		4
        /*0000*/ 	.byte	0x04, 0x37
        /*0002*/ 	.short	(.L_9 - .L_8)
.L_8:
        /*0004*/ 	.word	0x0000007c


	//----- nvinfo : EIATTR_KPARAM_INFO
	.align		4
.L_9:
        /*0008*/ 	.byte	0x04, 0x17
        /*000a*/ 	.short	(.L_11 - .L_10)
.L_10:
        /*000c*/ 	.word	0x00000000
        /*0010*/ 	.short	0x0005
        /*0012*/ 	.short	0x0024
        /*0014*/ 	.byte	0x00, 0xf0, 0x11, 0x00


	//----- nvinfo : EIATTR_KPARAM_INFO
	.align		4
.L_11:
        /*0018*/ 	.byte	0x04, 0x17
        /*001a*/ 	.short	(.L_13 - .L_12)
.L_12:
        /*001c*/ 	.word	0x00000000
        /*0020*/ 	.short	0x0004
        /*0022*/ 	.short	0x0020
        /*0024*/ 	.byte	0x00, 0xf0, 0x11, 0x00


	//----- nvinfo : EIATTR_KPARAM_INFO
	.align		4
.L_13:
        /*0028*/ 	.byte	0x04, 0x17
        /*002a*/ 	.short	(.L_15 - .L_14)
.L_14:
        /*002c*/ 	.word	0x00000000
        /*0030*/ 	.short	0x0003
        /*0032*/ 	.short	0x0018
        /*0034*/ 	.byte	0x00, 0xf4, 0x21, 0x00


	//----- nvinfo : EIATTR_KPARAM_INFO
	.align		4
.L_15:
        /*0038*/ 	.byte	0x04, 0x17
        /*003a*/ 	.short	(.L_17 - .L_16)
.L_16:
        /*003c*/ 	.word	0x00000000
        /*0040*/ 	.short	0x0002
        /*0042*/ 	.short	0x0010
        /*0044*/ 	.byte	0x00, 0xf4, 0x21, 0x00


	//----- nvinfo : EIATTR_KPARAM_INFO
	.align		4
.L_17:
        /*0048*/ 	.byte	0x04, 0x17
        /*004a*/ 	.short	(.L_19 - .L_18)
.L_18:
        /*004c*/ 	.word	0x00000000
        /*0050*/ 	.short	0x0001
        /*0052*/ 	.short	0x0008
        /*0054*/ 	.byte	0x00, 0xf4, 0x21, 0x00


	//----- nvinfo : EIATTR_KPARAM_INFO
	.align		4
.L_19:
        /*0058*/ 	.byte	0x04, 0x17
        /*005a*/ 	.short	(.L_21 - .L_20)
.L_20:
        /*005c*/ 	.word	0x00000000
        /*0060*/ 	.short	0x0000
        /*0062*/ 	.short	0x0000
        /*0064*/ 	.byte	0x00, 0xf4, 0x21, 0x00


	//----- nvinfo : EIATTR_SPARSE_MMA_MASK
	.align		4
.L_21:
        /*0068*/ 	.byte	0x03, 0x50
        /*006a*/ 	.short	0x0000


	//----- nvinfo : EIATTR_MAXREG_COUNT
	.align		4
        /*006c*/ 	.byte	0x03, 0x1b
        /*006e*/ 	.short	0x00ff


	//----- nvinfo : EIATTR_COOP_GROUP_MASK_REGIDS
	.align		4
        /*0070*/ 	.byte	0x04, 0x29
        /*0072*/ 	.short	(.L_23 - .L_22)


	//   ....[0]....
.L_22:
        /*0074*/ 	.word	0xffffffff


	//   ....[1]....
        /*0078*/ 	.word	0xffffffff


	//   ....[2]....
        /*007c*/ 	.word	0xffffffff


	//   ....[3]....
        /*0080*/ 	.word	0xffffffff


	//   ....[4]....
        /*0084*/ 	.word	0xffffffff


	//   ....[5]....
        /*0088*/ 	.word	0xffffffff


	//   ....[6]....
        /*008c*/ 	.word	0xffffffff


	//   ....[7]....
        /*0090*/ 	.word	0xffffffff


	//   ....[8]....
        /*0094*/ 	.word	0xffffffff


	//   ....[9]....
        /*0098*/ 	.word	0xffffffff


	//   ....[10]....
        /*009c*/ 	.word	0xffffffff


	//   ....[11]....
        /*00a0*/ 	.word	0xffffffff


	//----- nvinfo : EIATTR_COOP_GROUP_INSTR_OFFSETS
	.align		4
.L_23:
        /*00a4*/ 	.byte	0x04, 0x28
        /*00a6*/ 	.short	(.L_25 - .L_24)


	//   ....[0]....
.L_24:
        /*00a8*/ 	.word	0x000002f0


	//   ....[1]....
        /*00ac*/ 	.word	0x00000320


	//   ....[2]....
        /*00b0*/ 	.word	0x00000350


	//   ....[3]....
        /*00b4*/ 	.word	0x00000370


	//   ....[4]....
        /*00b8*/ 	.word	0x00000390


	//   ....[5]....
        /*00bc*/ 	.word	0x00000420


	//   ....[6]....
        /*00c0*/ 	.word	0x000004f0


	//   ....[7]....
        /*00c4*/ 	.word	0x00000510


	//   ....[8]....
        /*00c8*/ 	.word	0x00000530


	//   ....[9]....
        /*00cc*/ 	.word	0x00000550


	//   ....[10]....
        /*00d0*/ 	.word	0x00000570


	//   ....[11]....
        /*00d4*/ 	.word	0x000005f0


	//----- nvinfo : EIATTR_EXIT_INSTR_OFFSETS
	.align		4
.L_25:
        /*00d8*/ 	.byte	0x04, 0x1c
        /*00da*/ 	.short	(.L_27 - .L_26)


	//   ....[0]....
.L_26:
        /*00dc*/ 	.word	0x00000690


	//   ....[1]....
        /*00e0*/ 	.word	0x000006c0


	//----- nvinfo : EIATTR_REQNTID
	.align		4
.L_27:
        /*00e4*/ 	.byte	0x04, 0x10
        /*00e6*/ 	.short	(.L_29 - .L_28)
.L_28:
        /*00e8*/ 	.word	0x00000040
        /*00ec*/ 	.word	0x00000001
        /*00f0*/ 	.word	0x00000001


	//----- nvinfo : EIATTR_CBANK_PARAM_SIZE
	.align		4
.L_29:
        /*00f4*/ 	.byte	0x03, 0x19
        /*00f6*/ 	.short	0x0028


	//----- nvinfo : EIATTR_PARAM_CBANK
	.align		4
        /*00f8*/ 	.byte	0x04, 0x0a
        /*00fa*/ 	.short	(.L_31 - .L_30)
	.align		4
.L_30:
        /*00fc*/ 	.word	index@(.nv.constant0.triton_per_fused_native_group_norm_15)
        /*0100*/ 	.short	0x0210
        /*0102*/ 	.short	0x0028


	//----- nvinfo : EIATTR_SW_WAR
	.align		4
.L_31:
        /*0104*/ 	.byte	0x04, 0x36
        /*0106*/ 	.short	(.L_33 - .L_32)
.L_32:
        /*0108*/ 	.word	0x00000008
.L_33:


//--------------------- .nv.callgraph             --------------------------
	.section	.nv.callgraph,"",@"SHT_CUDA_CALLGRAPH"
	.align	4
	.sectionentsize	8
	.align		4
        /*0000*/ 	.word	0x00000000
	.align		4
        /*0004*/ 	.word	0xffffffff
	.align		4
        /*0008*/ 	.word	0x00000000
	.align		4
        /*000c*/ 	.word	0xfffffffe
	.align		4
        /*0010*/ 	.word	0x00000000
	.align		4
        /*0014*/ 	.word	0xfffffffd
	.align		4
        /*0018*/ 	.word	0x00000000
	.align		4
        /*001c*/ 	.word	0xfffffffc


//--------------------- .text.triton_per_fused_native_group_norm_15 --------------------------
	.section	.text.triton_per_fused_native_group_norm_15,"ax",@progbits
	.sectionflags	@"SHF_BARRIERS=1"
	.align	128
        .global         triton_per_fused_native_group_norm_15
        .type           triton_per_fused_native_group_norm_15,@function
        .size           triton_per_fused_native_group_norm_15,(.L_x_1 - triton_per_fused_native_group_norm_15)
        .other          triton_per_fused_native_group_norm_15,@"STO_CUDA_ENTRY STV_DEFAULT"
triton_per_fused_native_group_norm_15:
.text.triton_per_fused_native_group_norm_15:
[----:B------:R-:W0:Y:S02]  /*0000*/  LDC R1, c[0x0][0x28] ;  /* 0x00000a00ff017b82 */ /* 0x000e240000000800 */
[----:B------:R-:W1:Y:S01]  /*0010*/  S2R R0, SR_CTAID.X ;  /* 0x0000000000007919 */ /* 0x000e620000002500 */
[----:B------:R-:W-:Y:S01]  /*0020*/  ULDC.64 UR6, c[0x0][0x208] ;  /* 0x0000820000067ab9 */ /* 0x000fe20000000a00 */
[----:B------:R-:W2:Y:S01]  /*0030*/  S2R R12, SR_TID.X ;  /* 0x00000000000c7919 */ /* 0x000ea20000002100 */
[C---:B-1----:R-:W-:Y:S01]  /*0040*/  IMAD.HI R4, R0.reuse, 0x2aaaaaab, RZ ;  /* 0x2aaaaaab00047827 */ /* 0x042fe200078e02ff */
[----:B------:R-:W-:-:S04]  /*0050*/  ISETP.GE.AND P0, PT, R0, 0x1800, PT ;  /* 0x000018000000780c */ /* 0x000fc80003f06270 */
[----:B------:R-:W-:-:S04]  /*0060*/  SHF.R.U32.HI R5, RZ, 0x1f, R4 ;  /* 0x0000001fff057819 */ /* 0x000fc80000011604 */
[----:B------:R-:W-:-:S04]  /*0070*/  LEA.HI.SX32 R7, R4, R5, 0x1e ;  /* 0x0000000504077211 */ /* 0x000fc800078ff2ff */
[----:B------:R-:W-:-:S04]  /*0080*/  SHF.R.S32.HI R2, RZ, 0x1f, R7 ;  /* 0x0000001fff027819 */ /* 0x000fc80000011407 */
[----:B------:R-:W-:-:S04]  /*0090*/  LEA.HI R2, R2, R7, RZ, 0x6 ;  /* 0x0000000702027211 */ /* 0x000fc800078f30ff */
[----:B------:R-:W-:Y:S02]  /*00a0*/  LOP3.LUT R8, R2, 0x1ffffc0, RZ, 0xc0, !PT ;  /* 0x01ffffc002087812 */ /* 0x000fe400078ec0ff */
[----:B--2---:R-:W-:-:S03]  /*00b0*/  LOP3.LUT R2, R12, 0x3f, RZ, 0xc0, !PT ;  /* 0x0000003f0c027812 */ /* 0x004fc600078ec0ff */
[C---:B------:R-:W-:Y:S01]  /*00c0*/  IMAD.IADD R9, R7.reuse, 0x1, -R8 ;  /* 0x0000000107097824 */ /* 0x040fe200078e0a08 */
[----:B------:R-:W-:Y:S01]  /*00d0*/  LEA.HI.SX32 R8, R4, R5, 0x18 ;  /* 0x0000000504087211 */ /* 0x000fe200078fc2ff */
[----:B------:R-:W-:Y:S01]  /*00e0*/  IMAD R7, R7, -0x18, R0 ;  /* 0xffffffe807077824 */ /* 0x000fe200078e0200 */
[----:B------:R-:W1:Y:S02]  /*00f0*/  LDC.64 R4, c[0x0][0x210] ;  /* 0x00008400ff047b82 */ /* 0x000e640000000a00 */
[----:B------:R-:W-:Y:S01]  /*0100*/  SHF.R.S32.HI R10, RZ, 0x18, R9 ;  /* 0x00000018ff0a7819 */ /* 0x000fe20000011409 */
[----:B------:R-:W-:Y:S01]  /*0110*/  IMAD R13, R8, 0x6000, R7 ;  /* 0x00006000080d7824 */ /* 0x000fe200078e0207 */
[----:B------:R-:W-:Y:S02]  /*0120*/  LEA R9, R9, R2, 0x7 ;  /* 0x0000000209097211 */ /* 0x000fe400078e38ff */
[----:B------:R-:W-:Y:S02]  /*0130*/  SGXT R8, R10, 0x1 ;  /* 0x000000010a08781a */ /* 0x000fe40000000200 */
[----:B------:R-:W-:Y:S01]  /*0140*/  SHF.L.U32 R13, R13, 0x3, RZ ;  /* 0x000000030d0d7819 */ /* 0x000fe200000006ff */
[----:B------:R-:W-:Y:S01]  /*0150*/  VIADD R7, R9, 0x40 ;  /* 0x0000004009077836 */ /* 0x000fe20000000000 */
[----:B------:R-:W-:-:S04]  /*0160*/  LEA.HI R10, R8, R9, RZ, 0xa ;  /* 0x00000009080a7211 */ /* 0x000fc800078f50ff */
[----:B------:R-:W-:Y:S02]  /*0170*/  LEA.HI R11, R8, R7, RZ, 0xa ;  /* 0x00000007080b7211 */ /* 0x000fe400078f50ff */
[C---:B------:R-:W-:Y:S02]  /*0180*/  LOP3.LUT R8, R10.reuse, 0xfffffc00, RZ, 0xc0, !PT ;  /* 0xfffffc000a087812 */ /* 0x040fe400078ec0ff */
[----:B------:R-:W-:Y:S02]  /*0190*/  LOP3.LUT R14, R11, 0xfffffc00, RZ, 0xc0, !PT ;  /* 0xfffffc000b0e7812 */ /* 0x000fe400078ec0ff */
[-C--:B------:R-:W-:Y:S01]  /*01a0*/  LEA.HI.SX32 R15, R10, R13.reuse, 0x16 ;  /* 0x0000000d0a0f7211 */ /* 0x080fe200078fb2ff */
[----:B------:R-:W-:Y:S01]  /*01b0*/  IMAD.IADD R8, R9, 0x1, -R8 ;  /* 0x0000000109087824 */ /* 0x000fe200078e0a08 */
[----:B------:R-:W-:Y:S01]  /*01c0*/  LEA.HI.SX32 R11, R11, R13, 0x16 ;  /* 0x0000000d0b0b7211 */ /* 0x000fe200078fb2ff */
[----:B------:R-:W-:Y:S01]  /*01d0*/  HFMA2.MMA R10, -RZ, RZ, 0, 0 ;  /* 0x00000000ff0a7435 */ /* 0x000fe200000001ff */
[----:B------:R-:W-:Y:S01]  /*01e0*/  IADD3 R14, R7, -R14, RZ ;  /* 0x8000000e070e7210 */ /* 0x000fe20007ffe0ff */
[----:B------:R-:W-:-:S02]  /*01f0*/  IMAD R9, R8, 0xc0, R15 ;  /* 0x000000c008097824 */ /* 0x000fc400078e020f */
[----:B------:R-:W-:Y:S02]  /*0200*/  IMAD.MOV.U32 R7, RZ, RZ, RZ ;  /* 0x000000ffff077224 */ /* 0x000fe400078e00ff */
[----:B------:R-:W-:Y:S02]  /*0210*/  IMAD R11, R14, 0xc0, R11 ;  /* 0x000000c00e0b7824 */ /* 0x000fe400078e020b */
[----:B-1----:R-:W-:-:S04]  /*0220*/  IMAD.WIDE R8, R9, 0x4, R4 ;  /* 0x0000000409087825 */ /* 0x002fc800078e0204 */
[----:B------:R-:W-:Y:S01]  /*0230*/  IMAD.WIDE R4, R11, 0x4, R4 ;  /* 0x000000040b047825 */ /* 0x000fe200078e0204 */
[----:B------:R-:W2:Y:S04]  /*0240*/  @!P0 LDG.E.EL R7, desc[UR6][R8.64] ;  /* 0x0000000608078981 */ /* 0x000ea8000c2e1900 */
[----:B------:R-:W3:Y:S01]  /*0250*/  @!P0 LDG.E.EL R10, desc[UR6][R4.64] ;  /* 0x00000006040a8981 */ /* 0x000ee2000c2e1900 */
[----:B------:R-:W1:Y:S01]  /*0260*/  S2UR UR5, SR_CgaCtaId ;  /* 0x00000000000579c3 */ /* 0x000e620000008800 */
[C---:B------:R-:W-:Y:S01]  /*0270*/  LOP3.LUT P2, RZ, R12.reuse, 0x1f, RZ, 0xc0, !PT ;  /* 0x0000001f0cff7812 */ /* 0x040fe2000784c0ff */
[----:B------:R-:W-:Y:S01]  /*0280*/  UMOV UR4, 0x400 ;  /* 0x0000040000047882 */ /* 0x000fe20000000000 */
[----:B------:R-:W-:Y:S01]  /*0290*/  ISETP.GE.AND P3, PT, R12, 0x2, PT ;  /* 0x000000020c00780c */ /* 0x000fe20003f66270 */
[----:B-1----:R-:W-:Y:S01]  /*02a0*/  UPRMT UR4, UR5, 0x654, UR4 ;  /* 0x0000065405047896 */ /* 0x002fe20008000004 */
[----:B--2---:R-:W-:-:S02]  /*02b0*/  SEL R13, R7, RZ, !P0 ;  /* 0x000000ff070d7207 */ /* 0x004fc40004000000 */
[----:B---3--:R-:W-:-:S05]  /*02c0*/  SEL R15, R10, RZ, !P0 ;  /* 0x000000ff0a0f7207 */ /* 0x008fca0004000000 */
[----:B------:R-:W-:-:S05]  /*02d0*/  FADD R7, R13, R15 ;  /* 0x0000000f0d077221 */ /* 0x000fca0000000000 */
[----:B------:R-:W-:-:S05]  /*02e0*/  FSEL R7, R7, RZ, !P0 ;  /* 0x000000ff07077208 */ /* 0x000fca0004000000 */
[----:B------:R-:W1:Y:S02]  /*02f0*/  SHFL.BFLY PT, R10, R7, 0x10, 0x1f ;  /* 0x0e001f00070a7f89 */ /* 0x000e6400000e0000 */
[----:B-1----:R-:W-:Y:S01]  /*0300*/  FADD R10, R7, R10 ;  /* 0x0000000a070a7221 */ /* 0x002fe20000000000 */
[----:B------:R-:W-:-:S04]  /*0310*/  SHF.R.U32.HI R7, RZ, 0x3, R12 ;  /* 0x00000003ff077819 */ /* 0x000fc8000001160c */
[----:B------:R-:W1:Y:S01]  /*0320*/  SHFL.BFLY PT, R11, R10, 0x8, 0x1f ;  /* 0x0d001f000a0b7f89 */ /* 0x000e6200000e0000 */
[----:B------:R-:W-:Y:S01]  /*0330*/  LOP3.LUT R7, R7, 0x4, RZ, 0xc0, !PT ;  /* 0x0000000407077812 */ /* 0x000fe200078ec0ff */
[----:B-1----:R-:W-:-:S05]  /*0340*/  FADD R11, R10, R11 ;  /* 0x0000000b0a0b7221 */ /* 0x002fca0000000000 */
[----:B------:R-:W1:Y:S02]  /*0350*/  SHFL.BFLY PT, R14, R11, 0x4, 0x1f ;  /* 0x0c801f000b0e7f89 */ /* 0x000e6400000e0000 */
[----:B-1----:R-:W-:-:S05]  /*0360*/  FADD R14, R11, R14 ;  /* 0x0000000e0b0e7221 */ /* 0x002fca0000000000 */
[----:B------:R-:W1:Y:S02]  /*0370*/  SHFL.BFLY PT, R5, R14, 0x2, 0x1f ;  /* 0x0c401f000e057f89 */ /* 0x000e6400000e0000 */
[----:B-1----:R-:W-:-:S05]  /*0380*/  FADD R4, R14, R5 ;  /* 0x000000050e047221 */ /* 0x002fca0000000000 */
[----:B------:R-:W1:Y:S02]  /*0390*/  SHFL.BFLY PT, R5, R4, 0x1, 0x1f ;  /* 0x0c201f0004057f89 */ /* 0x000e6400000e0000 */
[----:B-1----:R-:W-:Y:S01]  /*03a0*/  FADD R10, R4, R5 ;  /* 0x00000005040a7221 */ /* 0x002fe20000000000 */
[C---:B------:R-:W-:Y:S02]  /*03b0*/  LEA R5, R12.reuse, UR4, 0x2 ;  /* 0x000000040c057c11 */ /* 0x040fe4000f8e10ff */
[----:B------:R-:W-:Y:S02]  /*03c0*/  LOP3.LUT R4, R12, 0x1, RZ, 0xc0, !PT ;  /* 0x000000010c047812 */ /* 0x000fe400078ec0ff */
[----:B------:R-:W-:Y:S01]  /*03d0*/  @!P2 STS [R7+UR4], R10 ;  /* 0x0000000a0700a988 */ /* 0x000fe20008000804 */
[----:B------:R-:W-:Y:S01]  /*03e0*/  BAR.SYNC.DEFER_BLOCKING 0x0 ;  /* 0x0000000000007b1d */ /* 0x000fe20000010000 */
[----:B------:R-:W-:-:S04]  /*03f0*/  ISETP.NE.U32.AND P1, PT, R4, 0x1, PT ;  /* 0x000000010400780c */ /* 0x000fc80003f25070 */
[----:B------:R-:W-:Y:S01]  /*0400*/  ISETP.LT.AND P1, PT, R12, 0x2, P1 ;  /* 0x000000020c00780c */ /* 0x000fe20000f21270 */
[----:B------:R-:W1:Y:S04]  /*0410*/  @!P3 LDS R6, [R5] ;  /* 0x000000000506b984 */ /* 0x000e680000000800 */
[----:B-1----:R-:W1:Y:S02]  /*0420*/  SHFL.BFLY PT, R9, R6, 0x1, 0x1f ;  /* 0x0c201f0006097f89 */ /* 0x002e6400000e0000 */
[----:B-1----:R-:W-:-:S06]  /*0430*/  FADD R8, R6, R9 ;  /* 0x0000000906087221 */ /* 0x002fcc0000000000 */
[----:B------:R-:W-:Y:S01]  /*0440*/  @P1 STS [R5], R8 ;  /* 0x0000000805001388 */ /* 0x000fe20000000800 */
[----:B------:R-:W-:Y:S06]  /*0450*/  BAR.SYNC.DEFER_BLOCKING 0x0 ;  /* 0x0000000000007b1d */ /* 0x000fec0000010000 */
[----:B------:R-:W1:Y:S02]  /*0460*/  LDS R4, [UR4] ;  /* 0x00000004ff047984 */ /* 0x000e640008000800 */
[----:B-1----:R-:W-:-:S04]  /*0470*/  FMUL R4, R4, 0.0078125 ;  /* 0x3c00000004047820 */ /* 0x002fc80000400000 */
[--C-:B------:R-:W-:Y:S01]  /*0480*/  FADD R10, R15, -R4.reuse ;  /* 0x800000040f0a7221 */ /* 0x100fe20000000000 */
[----:B------:R-:W-:Y:S01]  /*0490*/  FADD R9, R13, -R4 ;  /* 0x800000040d097221 */ /* 0x000fe20000000000 */
[----:B------:R-:W-:Y:S02]  /*04a0*/  BAR.SYNC.DEFER_BLOCKING 0x0 ;  /* 0x0000000000007b1d */ /* 0x000fe40000010000 */
[----:B------:R-:W-:-:S04]  /*04b0*/  FMUL R10, R10, R10 ;  /* 0x0000000a0a0a7220 */ /* 0x000fc80000400000 */
[----:B------:R-:W-:-:S05]  /*04c0*/  FFMA R10, R9, R9, R10 ;  /* 0x00000009090a7223 */ /* 0x000fca000000000a */
[----:B------:R-:W-:Y:S02]  /*04d0*/  FSEL R10, R10, RZ, !P0 ;  /* 0x000000ff0a0a7208 */ /* 0x000fe40004000000 */
[----:B------:R-:W-:-:S03]  /*04e0*/  ISETP.EQ.AND P0, PT, R2, RZ, !P0 ;  /* 0x000000ff0200720c */ /* 0x000fc60004702270 */
[----:B------:R-:W1:Y:S02]  /*04f0*/  SHFL.BFLY PT, R9, R10, 0x10, 0x1f ;  /* 0x0e001f000a097f89 */ /* 0x000e6400000e0000 */
[----:B-1----:R-:W-:-:S05]  /*0500*/  FADD R9, R10, R9 ;  /* 0x000000090a097221 */ /* 0x002fca0000000000 */
[----:B------:R-:W1:Y:S02]  /*0510*/  SHFL.BFLY PT, R6, R9, 0x8, 0x1f ;  /* 0x0d001f0009067f89 */ /* 0x000e6400000e0000 */
[----:B-1----:R-:W-:-:S05]  /*0520*/  FADD R6, R9, R6 ;  /* 0x0000000609067221 */ /* 0x002fca0000000000 */
[----:B------:R-:W1:Y:S02]  /*0530*/  SHFL.BFLY PT, R11, R6, 0x4, 0x1f ;  /* 0x0c801f00060b7f89 */ /* 0x000e6400000e0000 */
[----:B-1----:R-:W-:-:S05]  /*0540*/  FADD R11, R6, R11 ;  /* 0x0000000b060b7221 */ /* 0x002fca0000000000 */
[----:B------:R-:W1:Y:S02]  /*0550*/  SHFL.BFLY PT, R8, R11, 0x2, 0x1f ;  /* 0x0c401f000b087f89 */ /* 0x000e6400000e0000 */
[----:B-1----:R-:W-:-:S05]  /*0560*/  FADD R8, R11, R8 ;  /* 0x000000080b087221 */ /* 0x002fca0000000000 */
[----:B------:R-:W1:Y:S02]  /*0570*/  SHFL.BFLY PT, R13, R8, 0x1, 0x1f ;  /* 0x0c201f00080d7f89 */ /* 0x000e6400000e0000 */
[----:B-1----:R-:W-:Y:S02]  /*0580*/  FADD R16, R8, R13 ;  /* 0x0000000d08107221 */ /* 0x002fe40000000000 */
[----:B------:R-:W1:Y:S03]  /*0590*/  LDC.64 R8, c[0x0][0x218] ;  /* 0x00008600ff087b82 */ /* 0x000e660000000a00 */
[----:B------:R1:W-:Y:S05]  /*05a0*/  @!P2 STS [R7+UR4], R16 ;  /* 0x000000100700a988 */ /* 0x0003ea0008000804 */
[----:B------:R-:W-:Y:S08]  /*05b0*/  BAR.SYNC.DEFER_BLOCKING 0x0 ;  /* 0x0000000000007b1d */ /* 0x000ff00000010000 */
[----:B------:R-:W2:Y:S01]  /*05c0*/  LDC.64 R12, c[0x0][0x228] ;  /* 0x00008a00ff0c7b82 */ /* 0x000ea20000000a00 */
[C---:B-1----:R-:W-:Y:S01]  /*05d0*/  IMAD.WIDE R6, R0.reuse, 0x4, R8 ;  /* 0x0000000400067825 */ /* 0x042fe200078e0208 */
[----:B------:R-:W1:Y:S04]  /*05e0*/  @!P3 LDS R3, [R5] ;  /* 0x000000000503b984 */ /* 0x000e680000000800 */
[----:B-1----:R-:W1:Y:S02]  /*05f0*/  SHFL.BFLY PT, R10, R3, 0x1, 0x1f ;  /* 0x0c201f00030a7f89 */ /* 0x002e6400000e0000 */
[----:B-1----:R-:W-:Y:S01]  /*0600*/  FADD R14, R3, R10 ;  /* 0x0000000a030e7221 */ /* 0x002fe20000000000 */
[C---:B--2---:R-:W-:Y:S01]  /*0610*/  IMAD.WIDE R2, R0.reuse, 0x4, R12 ;  /* 0x0000000400027825 */ /* 0x044fe200078e020c */
[----:B------:R-:W1:Y:S03]  /*0620*/  LDC.64 R10, c[0x0][0x220] ;  /* 0x00008800ff0a7b82 */ /* 0x000e660000000a00 */
[----:B------:R-:W-:Y:S05]  /*0630*/  @P1 STS [R5], R14 ;  /* 0x0000000e05001388 */ /* 0x000fea0000000800 */
[----:B------:R-:W-:Y:S01]  /*0640*/  BAR.SYNC.DEFER_BLOCKING 0x0 ;  /* 0x0000000000007b1d */ /* 0x000fe20000010000 */
[----:B-1----:R-:W-:-:S05]  /*0650*/  IMAD.WIDE R8, R0, 0x4, R10 ;  /* 0x0000000400087825 */ /* 0x002fca00078e020a */
[----:B------:R-:W1:Y:S04]  /*0660*/  LDS R15, [UR4] ;  /* 0x00000004ff0f7984 */ /* 0x000e680008000800 */
[----:B------:R2:W-:Y:S04]  /*0670*/  @P0 STG.E desc[UR6][R6.64], R4 ;  /* 0x0000000406000986 */ /* 0x0005e8000c101906 */
[----:B-1----:R2:W-:Y:S01]  /*0680*/  @P0 STG.E desc[UR6][R8.64], R15 ;  /* 0x0000000f08000986 */ /* 0x0025e2000c101906 */
[----:B------:R-:W-:Y:S05]  /*0690*/  @!P0 EXIT ;  /* 0x000000000000894d */ /* 0x000fea0003800000 */
[----:B------:R-:W-:-:S05]  /*06a0*/  IMAD.MOV.U32 R5, RZ, RZ, 0x43000000 ;  /* 0x43000000ff057424 */ /* 0x000fca00078e00ff */
[----:B------:R-:W-:Y:S01]  /*06b0*/  STG.E desc[UR6][R2.64], R5 ;  /* 0x0000000502007986 */ /* 0x000fe2000c101906 */
[----:B------:R-:W-:Y:S05]  /*06c0*/  EXIT ;  /* 0x000000000000794d */ /* 0x000fea0003800000 */
.L_x_0:
[----:B------:R-:W-:-:S00]  /*06d0*/  BRA `(.L_x_0) ;  /* 0xfffffffc00fc7947 */ /* 0x000fc0000383ffff */
[----:B------:R-:W-:-:S00]  /*06e0*/  NOP ;  /* 0x0000000000007918 */ /* 0x000fc00000000000 */
        /* <DEDUP_REMOVED lines=9> */
.L_x_1:


//--------------------- .nv.shared.triton_per_fused_native_group_norm_15 --------------------------
	.section	.nv.shared.triton_per_fused_native_group_norm_15,"aw",@nobits
	.sectionflags	@""
	.align	16
	.zero		1024


//--------------------- .nv.constant0.triton_per_fused_native_group_norm_15 --------------------------
	.section	.nv.constant0.triton_per_fused_native_group_norm_15,"a",@progbits
	.sectionflags	@""
	.align	4
.nv.constant0.triton_per_fused_native_group_norm_15:
	.zero		568
